//
// Generated by NVIDIA NVVM Compiler
//
// Compiler Build ID: CL-36424714
// Cuda compilation tools, release 13.0, V13.0.88
// Based on NVVM 20.0.0
//

.version 9.0
.target sm_100
.address_size 64

	// .globl	_Z7idxCalcPi
.extern .func  (.param .b32 func_retval0) vprintf
(
	.param .b64 vprintf_param_0,
	.param .b64 vprintf_param_1
)
;
.global .align 1 .b8 $str[61] = {91, 68, 69, 86, 73, 67, 69, 93, 32, 98, 108, 111, 99, 107, 73, 100, 120, 46, 120, 32, 37, 100, 44, 32, 116, 104, 114, 101, 97, 100, 73, 100, 120, 46, 120, 58, 32, 37, 100, 44, 32, 103, 105, 100, 58, 32, 37, 100, 44, 32, 100, 97, 116, 97, 58, 32, 37, 100, 10, 13};
.global .align 1 .b8 $str$1[77] = {91, 68, 69, 86, 73, 67, 69, 93, 32, 98, 108, 111, 99, 107, 73, 100, 120, 46, 120, 32, 37, 100, 44, 32, 98, 108, 111, 99, 107, 73, 100, 120, 46, 121, 58, 32, 37, 100, 44, 32, 116, 104, 114, 101, 97, 100, 73, 100, 120, 46, 120, 58, 32, 37, 100, 44, 32, 103, 105, 100, 58, 32, 37, 100, 44, 32, 100, 97, 116, 97, 58, 32, 37, 100, 10, 13};

.visible .entry _Z7idxCalcPi(
	.param .u64 .ptr .align 1 _Z7idxCalcPi_param_0
)
{
	.local .align 16 .b8 	__local_depot0[16];
	.reg .b64 	%SP;
	.reg .b64 	%SPL;
	.reg .b32 	%r<8>;
	.reg .b64 	%rd<9>;

	mov.u64 	%SPL, __local_depot0;
	cvta.local.u64 	%SP, %SPL;
	ld.param.u64 	%rd1, [_Z7idxCalcPi_param_0];
	cvta.to.global.u64 	%rd2, %rd1;
	add.u64 	%rd3, %SP, 0;
	add.u64 	%rd4, %SPL, 0;
	mov.u32 	%r1, %tid.x;
	mov.u32 	%r2, %ctaid.x;
	mov.u32 	%r3, %ntid.x;
	mad.lo.s32 	%r4, %r2, %r3, %r1;
	mul.wide.s32 	%rd5, %r4, 4;
	add.s64 	%rd6, %rd2, %rd5;
	ld.global.u32 	%r5, [%rd6];
	st.local.v4.u32 	[%rd4], {%r2, %r1, %r4, %r5};
	mov.u64 	%rd7, $str;
	cvta.global.u64 	%rd8, %rd7;
	{ // callseq 0, 0
	.param .b64 param0;
	st.param.b64 	[param0], %rd8;
	.param .b64 param1;
	st.param.b64 	[param1], %rd3;
	.param .b32 retval0;
	call.uni (retval0), 
	vprintf, 
	(
	param0, 
	param1
	);
	ld.param.b32 	%r6, [retval0];
	} // callseq 0
	ret;

}
	// .globl	_Z9idxCalc2DPi
.visible .entry _Z9idxCalc2DPi(
	.param .u64 .ptr .align 1 _Z9idxCalc2DPi_param_0
)
{
	.local .align 8 .b8 	__local_depot1[24];
	.reg .b64 	%SP;
	.reg .b64 	%SPL;
	.reg .b32 	%r<11>;
	.reg .b64 	%rd<9>;

	mov.u64 	%SPL, __local_depot1;
	cvta.local.u64 	%SP, %SPL;
	ld.param.u64 	%rd1, [_Z9idxCalc2DPi_param_0];
	cvta.to.global.u64 	%rd2, %rd1;
	add.u64 	%rd3, %SP, 0;
	add.u64 	%rd4, %SPL, 0;
	mov.u32 	%r1, %tid.x;
	mov.u32 	%r2, %ctaid.x;
	mov.u32 	%r3, %ntid.x;
	mov.u32 	%r4, %ctaid.y;
	mov.u32 	%r5, %nctaid.y;
	mad.lo.s32 	%r6, %r5, %r4, %r2;
	mad.lo.s32 	%r7, %r6, %r3, %r1;
	mul.wide.s32 	%rd5, %r7, 4;
	add.s64 	%rd6, %rd2, %rd5;
	ld.global.u32 	%r8, [%rd6];
	st.local.v2.u32 	[%rd4], {%r2, %r4};
	st.local.v2.u32 	[%rd4+8], {%r1, %r7};
	st.local.u32 	[%rd4+16], %r8;
	mov.u64 	%rd7, $str$1;
	cvta.global.u64 	%rd8, %rd7;
	{ // callseq 1, 0
	.param .b64 param0;
	st.param.b64 	[param0], %rd8;
	.param .b64 param1;
	st.param.b64 	[param1], %rd3;
	.param .b32 retval0;
	call.uni (retval0), 
	vprintf, 
	(
	param0, 
	param1
	);
	ld.param.b32 	%r9, [retval0];
	} // callseq 1
	ret;

}
	// .globl	_Z12idxCalc2Dx2DPi
.visible .entry _Z12idxCalc2Dx2DPi(
	.param .u64 .ptr .align 1 _Z12idxCalc2Dx2DPi_param_0
)
{
	.local .align 8 .b8 	__local_depot2[24];
	.reg .b64 	%SP;
	.reg .b64 	%SPL;
	.reg .b32 	%r<15>;
	.reg .b64 	%rd<9>;

	mov.u64 	%SPL, __local_depot2;
	cvta.local.u64 	%SP, %SPL;
	ld.param.u64 	%rd1, [_Z12idxCalc2Dx2DPi_param_0];
	cvta.to.global.u64 	%rd2, %rd1;
	add.u64 	%rd3, %SP, 0;
	add.u64 	%rd4, %SPL, 0;
	mov.u32 	%r1, %tid.x;
	mov.u32 	%r2, %tid.y;
	mov.u32 	%r3, %ntid.x;
	mad.lo.s32 	%r4, %r2, %r3, %r1;
	mov.u32 	%r5, %ctaid.x;
	mov.u32 	%r6, %ntid.y;
	mov.u32 	%r7, %ctaid.y;
	mov.u32 	%r8, %nctaid.x;
	mad.lo.s32 	%r9, %r8, %r7, %r5;
	mul.lo.s32 	%r10, %r6, %r3;
	mad.lo.s32 	%r11, %r10, %r9, %r4;
	mul.wide.s32 	%rd5, %r11, 4;
	add.s64 	%rd6, %rd2, %rd5;
	ld.global.u32 	%r12, [%rd6];
	st.local.v2.u32 	[%rd4], {%r5, %r7};
	st.local.v2.u32 	[%rd4+8], {%r4, %r11};
	st.local.u32 	[%rd4+16], %r12;
	mov.u64 	%rd7, $str$1;
	cvta.global.u64 	%rd8, %rd7;
	{ // callseq 2, 0
	.param .b64 param0;
	st.param.b64 	[param0], %rd8;
	.param .b64 param1;
	st.param.b64 	[param1], %rd3;
	.param .b32 retval0;
	call.uni (retval0), 
	vprintf, 
	(
	param0, 
	param1
	);
	ld.param.b32 	%r13, [retval0];
	} // callseq 2
	ret;

}


// ===== COMPILED SASS (sm_100) =====

	.target	sm_100

	.elftype	@"ET_EXEC"


//--------------------- .note.nv.tkinfo           --------------------------
	.section	.note.nv.tkinfo,"",@"SHT_NOTE"
	.sectionflags	@"SHF_NOTE_NV_TKINFO"
	.tkinfo
        /*0018*/ 	.word	0x00000002
        /*0030*/ 	.string	""
        /*0030*/ 	.string	"ptxas"
        /*0030*/ 	.string	"Cuda compilation tools, release 13.0, V13.0.88"
        /*0030*/ 	.string	"Build cuda_13.0.r13.0/compiler.36424714_0"
        /*0030*/ 	.string	"-arch sm_100 -m 64 "



//--------------------- .note.nv.cuinfo           --------------------------
	.section	.note.nv.cuinfo,"",@"SHT_NOTE"
	.sectionflags	@"SHF_NOTE_NV_CUINFO"
        /*0018*/ 	.short	0x0002
        /*001a*/ 	.short	0x0064
        /*001c*/ 	.short	0x0082
	.zero		2


//--------------------- .nv.info                  --------------------------
	.section	.nv.info,"",@"SHT_CUDA_INFO"
	.align	4


	//----- nvinfo : EIATTR_REGCOUNT
	.align		4
        /*0000*/ 	.byte	0x04, 0x2f
        /*0002*/ 	.short	(.L_3 - .L_2)
	.align		4
.L_2:
        /*0004*/ 	.word	index@(_Z7idxCalcPi)
        /*0008*/ 	.word	0x00000018


	//----- nvinfo : EIATTR_FRAME_SIZE
	.align		4
.L_3:
        /*000c*/ 	.byte	0x04, 0x11
        /*000e*/ 	.short	(.L_5 - .L_4)
	.align		4
.L_4:
        /*0010*/ 	.word	index@(_Z7idxCalcPi)
        /*0014*/ 	.word	0x00000010


	//----- nvinfo : EIATTR_REGCOUNT
	.align		4
.L_5:
        /*0018*/ 	.byte	0x04, 0x2f
        /*001a*/ 	.short	(.L_7 - .L_6)
	.align		4
.L_6:
        /*001c*/ 	.word	index@(_Z9idxCalc2DPi)
        /*0020*/ 	.word	0x00000018


	//----- nvinfo : EIATTR_FRAME_SIZE
	.align		4
.L_7:
        /*0024*/ 	.byte	0x04, 0x11
        /*0026*/ 	.short	(.L_9 - .L_8)
	.align		4
.L_8:
        /*0028*/ 	.word	index@(_Z9idxCalc2DPi)
        /*002c*/ 	.word	0x00000018


	//----- nvinfo : EIATTR_REGCOUNT
	.align		4
.L_9:
        /*0030*/ 	.byte	0x04, 0x2f
        /*0032*/ 	.short	(.L_11 - .L_10)
	.align		4
.L_10:
        /*0034*/ 	.word	index@(_Z12idxCalc2Dx2DPi)
        /*0038*/ 	.word	0x00000018


	//----- nvinfo : EIATTR_FRAME_SIZE
	.align		4
.L_11:
        /*003c*/ 	.byte	0x04, 0x11
        /*003e*/ 	.short	(.L_13 - .L_12)
	.align		4
.L_12:
        /*0040*/ 	.word	index@(_Z12idxCalc2Dx2DPi)
        /*0044*/ 	.word	0x00000018


	//----- nvinfo : EIATTR_MIN_STACK_SIZE
	.align		4
.L_13:
        /*0048*/ 	.byte	0x04, 0x12
        /*004a*/ 	.short	(.L_15 - .L_14)
	.align		4
.L_14:
        /*004c*/ 	.word	index@(_Z12idxCalc2Dx2DPi)
        /*0050*/ 	.word	0x00000018


	//----- nvinfo : EIATTR_MIN_STACK_SIZE
	.align		4
.L_15:
        /*0054*/ 	.byte	0x04, 0x12
        /*0056*/ 	.short	(.L_17 - .L_16)
	.align		4
.L_16:
        /*0058*/ 	.word	index@(_Z9idxCalc2DPi)
        /*005c*/ 	.word	0x00000018


	//----- nvinfo : EIATTR_MIN_STACK_SIZE
	.align		4
.L_17:
        /*0060*/ 	.byte	0x04, 0x12
        /*0062*/ 	.short	(.L_19 - .L_18)
	.align		4
.L_18:
        /*0064*/ 	.word	index@(_Z7idxCalcPi)
        /*0068*/ 	.word	0x00000010
.L_19:


//--------------------- .nv.compat                --------------------------
	.section	.nv.compat,"",@"SHT_CUDA_COMPAT_INFO"
	.align	4
        /*0000*/ 	.byte	0x02, 0x09, 0x00, 0x00, 0x02, 0x02, 0x01, 0x00, 0x02, 0x05, 0x05, 0x00, 0x03, 0x07, 0x01, 0x01
        /*0010*/ 	.byte	0x02, 0x03, 0x00, 0x00, 0x02, 0x06, 0x01, 0x00, 0x04, 0x0b, 0x08, 0x00, 0x09, 0x00, 0x00, 0x00
        /*0020*/ 	.byte	0x00, 0x00, 0x00, 0x00


//--------------------- .nv.info._Z12idxCalc2Dx2DPi --------------------------
	.section	.nv.info._Z12idxCalc2Dx2DPi,"",@"SHT_CUDA_INFO"
	.sectionflags	@""
	.align	4


	//----- nvinfo : EIATTR_CUDA_API_VERSION
	.align		4
        /*0000*/ 	.byte	0x04, 0x37
        /*0002*/ 	.short	(.L_21 - .L_20)
.L_20:
        /*0004*/ 	.word	0x00000082


	//----- nvinfo : EIATTR_KPARAM_INFO
	.align		4
.L_21:
        /*0008*/ 	.byte	0x04, 0x17
        /*000a*/ 	.short	(.L_23 - .L_22)
.L_22:
        /*000c*/ 	.word	0x00000000
        /*0010*/ 	.short	0x0000
        /*0012*/ 	.short	0x0000
        /*0014*/ 	.byte	0x00, 0xf5, 0x21, 0x00


	//----- nvinfo : EIATTR_SPARSE_MMA_MASK
	.align		4
.L_23:
        /*0018*/ 	.byte	0x03, 0x50
        /*001a*/ 	.short	0x0000


	//----- nvinfo : EIATTR_MAXREG_COUNT
	.align		4
        /*001c*/ 	.byte	0x03, 0x1b
        /*001e*/ 	.short	0x00ff


	//----- nvinfo : EIATTR_EXTERNS
	.align		4
        /*0020*/ 	.byte	0x04, 0x0f
        /*0022*/ 	.short	(.L_25 - .L_24)


	//   ....[0]....
	.align		4
.L_24:
        /*0024*/ 	.word	index@(vprintf)


	//----- nvinfo : EIATTR_MERCURY_ISA_VERSION
	.align		4
.L_25:
        /*0028*/ 	.byte	0x03, 0x5f
        /*002a*/ 	.short	0x0101


	//----- nvinfo : EIATTR_VRC_CTA_INIT_COUNT
	.align		4
        /*002c*/ 	.byte	0x02, 0x4a
	.zero		1
	.zero		1


	//----- nvinfo : EIATTR_SYSCALL_OFFSETS
	.align		4
        /*0030*/ 	.byte	0x04, 0x46
        /*0032*/ 	.short	(.L_27 - .L_26)


	//   ....[0]....
.L_26:
        /*0034*/ 	.word	0x000001e0


	//----- nvinfo : EIATTR_EXIT_INSTR_OFFSETS
	.align		4
.L_27:
        /*0038*/ 	.byte	0x04, 0x1c
        /*003a*/ 	.short	(.L_29 - .L_28)


	//   ....[0]....
.L_28:
        /*003c*/ 	.word	0x000001f0


	//----- nvinfo : EIATTR_CBANK_PARAM_SIZE
	.align		4
.L_29:
        /*0040*/ 	.byte	0x03, 0x19
        /*0042*/ 	.short	0x0008


	//----- nvinfo : EIATTR_PARAM_CBANK
	.align		4
        /*0044*/ 	.byte	0x04, 0x0a
        /*0046*/ 	.short	(.L_31 - .L_30)
	.align		4
.L_30:
        /*0048*/ 	.word	index@(.nv.constant0._Z12idxCalc2Dx2DPi)
        /*004c*/ 	.short	0x0380
        /*004e*/ 	.short	0x0008


	//----- nvinfo : EIATTR_SW_WAR
	.align		4
.L_31:
        /*0050*/ 	.byte	0x04, 0x36
        /*0052*/ 	.short	(.L_33 - .L_32)
.L_32:
        /*0054*/ 	.word	0x00000008
.L_33:


//--------------------- .nv.info._Z9idxCalc2DPi   --------------------------
	.section	.nv.info._Z9idxCalc2DPi,"",@"SHT_CUDA_INFO"
	.sectionflags	@""
	.align	4


	//----- nvinfo : EIATTR_CUDA_API_VERSION
	.align		4
        /*0000*/ 	.byte	0x04, 0x37
        /*0002*/ 	.short	(.L_35 - .L_34)
.L_34:
        /*0004*/ 	.word	0x00000082


	//----- nvinfo : EIATTR_KPARAM_INFO
	.align		4
.L_35:
        /*0008*/ 	.byte	0x04, 0x17
        /*000a*/ 	.short	(.L_37 - .L_36)
.L_36:
        /*000c*/ 	.word	0x00000000
        /*0010*/ 	.short	0x0000
        /*0012*/ 	.short	0x0000
        /*0014*/ 	.byte	0x00, 0xf5, 0x21, 0x00


	//----- nvinfo : EIATTR_SPARSE_MMA_MASK
	.align		4
.L_37:
        /*0018*/ 	.byte	0x03, 0x50
        /*001a*/ 	.short	0x0000


	//----- nvinfo : EIATTR_MAXREG_COUNT
	.align		4
        /*001c*/ 	.byte	0x03, 0x1b
        /*001e*/ 	.short	0x00ff


	//----- nvinfo : EIATTR_EXTERNS
	.align		4
        /*0020*/ 	.byte	0x04, 0x0f
        /*0022*/ 	.short	(.L_39 - .L_38)


	//   ....[0]....
	.align		4
.L_38:
        /*0024*/ 	.word	index@(vprintf)


	//----- nvinfo : EIATTR_MERCURY_ISA_VERSION
	.align		4
.L_39:
        /*0028*/ 	.byte	0x03, 0x5f
        /*002a*/ 	.short	0x0101


	//----- nvinfo : EIATTR_VRC_CTA_INIT_COUNT
	.align		4
        /*002c*/ 	.byte	0x02, 0x4a
	.zero		1
	.zero		1


	//----- nvinfo : EIATTR_SYSCALL_OFFSETS
	.align		4
        /*0030*/ 	.byte	0x04, 0x46
        /*0032*/ 	.short	(.L_41 - .L_40)


	//   ....[0]....
.L_40:
        /*0034*/ 	.word	0x000001a0


	//----- nvinfo : EIATTR_EXIT_INSTR_OFFSETS
	.align		4
.L_41:
        /*0038*/ 	.byte	0x04, 0x1c
        /*003a*/ 	.short	(.L_43 - .L_42)


	//   ....[0]....
.L_42:
        /*003c*/ 	.word	0x000001b0


	//----- nvinfo : EIATTR_CBANK_PARAM_SIZE
	.align		4
.L_43:
        /*0040*/ 	.byte	0x03, 0x19
        /*0042*/ 	.short	0x0008


	//----- nvinfo : EIATTR_PARAM_CBANK
	.align		4
        /*0044*/ 	.byte	0x04, 0x0a
        /*0046*/ 	.short	(.L_45 - .L_44)
	.align		4
.L_44:
        /*0048*/ 	.word	index@(.nv.constant0._Z9idxCalc2DPi)
        /*004c*/ 	.short	0x0380
        /*004e*/ 	.short	0x0008


	//----- nvinfo : EIATTR_SW_WAR
	.align		4
.L_45:
        /*0050*/ 	.byte	0x04, 0x36
        /*0052*/ 	.short	(.L_47 - .L_46)
.L_46:
        /*0054*/ 	.word	0x00000008
.L_47:


//--------------------- .nv.info._Z7idxCalcPi     --------------------------
	.section	.nv.info._Z7idxCalcPi,"",@"SHT_CUDA_INFO"
	.sectionflags	@""
	.align	4


	//----- nvinfo : EIATTR_CUDA_API_VERSION
	.align		4
        /*0000*/ 	.byte	0x04, 0x37
        /*0002*/ 	.short	(.L_49 - .L_48)
.L_48:
        /*0004*/ 	.word	0x00000082


	//----- nvinfo : EIATTR_KPARAM_INFO
	.align		4
.L_49:
        /*0008*/ 	.byte	0x04, 0x17
        /*000a*/ 	.short	(.L_51 - .L_50)
.L_50:
        /*000c*/ 	.word	0x00000000
        /*0010*/ 	.short	0x0000
        /*0012*/ 	.short	0x0000
        /*0014*/ 	.byte	0x00, 0xf5, 0x21, 0x00


	//----- nvinfo : EIATTR_SPARSE_MMA_MASK
	.align		4
.L_51:
        /*0018*/ 	.byte	0x03, 0x50
        /*001a*/ 	.short	0x0000


	//----- nvinfo : EIATTR_MAXREG_COUNT
	.align		4
        /*001c*/ 	.byte	0x03, 0x1b
        /*001e*/ 	.short	0x00ff


	//----- nvinfo : EIATTR_EXTERNS
	.align		4
        /*0020*/ 	.byte	0x04, 0x0f
        /*0022*/ 	.short	(.L_53 - .L_52)


	//   ....[0]....
	.align		4
.L_52:
        /*0024*/ 	.word	index@(vprintf)


	//----- nvinfo : EIATTR_MERCURY_ISA_VERSION
	.align		4
.L_53:
        /*0028*/ 	.byte	0x03, 0x5f
        /*002a*/ 	.short	0x0101


	//----- nvinfo : EIATTR_VRC_CTA_INIT_COUNT
	.align		4
        /*002c*/ 	.byte	0x02, 0x4a
	.zero		1
	.zero		1


	//----- nvinfo : EIATTR_SYSCALL_OFFSETS
	.align		4
        /*0030*/ 	.byte	0x04, 0x46
        /*0032*/ 	.short	(.L_55 - .L_54)


	//   ....[0]....
.L_54:
        /*0034*/ 	.word	0x00000150


	//----- nvinfo : EIATTR_EXIT_INSTR_OFFSETS
	.align		4
.L_55:
        /*0038*/ 	.byte	0x04, 0x1c
        /*003a*/ 	.short	(.L_57 - .L_56)


	//   ....[0]....
.L_56:
        /*003c*/ 	.word	0x00000160


	//----- nvinfo : EIATTR_CBANK_PARAM_SIZE
	.align		4
.L_57:
        /*0040*/ 	.byte	0x03, 0x19
        /*0042*/ 	.short	0x0008


	//----- nvinfo : EIATTR_PARAM_CBANK
	.align		4
        /*0044*/ 	.byte	0x04, 0x0a
        /*0046*/ 	.short	(.L_59 - .L_58)
	.align		4
.L_58:
        /*0048*/ 	.word	index@(.nv.constant0._Z7idxCalcPi)
        /*004c*/ 	.short	0x0380
        /*004e*/ 	.short	0x0008


	//----- nvinfo : EIATTR_SW_WAR
	.align		4
.L_59:
        /*0050*/ 	.byte	0x04, 0x36
        /*0052*/ 	.short	(.L_61 - .L_60)
.L_60:
        /*0054*/ 	.word	0x00000008
.L_61:


//--------------------- .nv.callgraph             --------------------------
	.section	.nv.callgraph,"",@"SHT_CUDA_CALLGRAPH"
	.align	4
	.sectionentsize	8
	.align		4
        /*0000*/ 	.word	0x00000000
	.align		4
        /*0004*/ 	.word	0xffffffff
	.align		4
        /*0008*/ 	.word	index@(_Z12idxCalc2Dx2DPi)
	.align		4
        /*000c*/ 	.word	index@(vprintf)
	.align		4
        /*0010*/ 	.word	index@(_Z9idxCalc2DPi)
	.align		4
        /*0014*/ 	.word	index@(vprintf)
	.align		4
        /*0018*/ 	.word	index@(_Z7idxCalcPi)
	.align		4
        /*001c*/ 	.word	index@(vprintf)
	.align		4
        /*0020*/ 	.word	0x00000000
	.align		4
        /*0024*/ 	.word	0xfffffffe
	.align		4
        /*0028*/ 	.word	0x00000000
	.align		4
        /*002c*/ 	.word	0xfffffffd
	.align		4
        /*0030*/ 	.word	0x00000000
	.align		4
        /*0034*/ 	.word	0xfffffffc


//--------------------- .nv.constant4             --------------------------
	.section	.nv.constant4,"a",@progbits
	.align	8
	.align		8
.nv.constant4:
        /*0000*/ 	.dword	vprintf
	.align		8
        /*0008*/ 	.dword	$str
	.align		8
        /*0010*/ 	.dword	$str$1


//--------------------- .text._Z12idxCalc2Dx2DPi  --------------------------
	.section	.text._Z12idxCalc2Dx2DPi,"ax",@progbits
	.align	128
        .global         _Z12idxCalc2Dx2DPi
        .type           _Z12idxCalc2Dx2DPi,@function
        .size           _Z12idxCalc2Dx2DPi,(.L_x_6 - _Z12idxCalc2Dx2DPi)
        .other          _Z12idxCalc2Dx2DPi,@"STO_CUDA_ENTRY STV_DEFAULT"
_Z12idxCalc2Dx2DPi:
.text._Z12idxCalc2Dx2DPi:
[----:B------:R-:W0:Y:S01]  /*0000*/  LDC R1, c[0x0][0x37c] ;  /* 0x0000df00ff017b82 */ /* 0x000e220000000800 */
[----:B------:R-:W1:Y:S01]  /*0010*/  S2R R2, SR_TID.X ;  /* 0x0000000000027919 */ /* 0x000e620000002100 */
[----:B------:R-:W2:Y:S06]  /*0020*/  LDCU UR5, c[0x0][0x2fc] ;  /* 0x00005f80ff0577ac */ /* 0x000eac0008000800 */
[----:B------:R-:W3:Y:S01]  /*0030*/  LDC.64 R8, c[0x0][0x380] ;  /* 0x0000e000ff087b82 */ /* 0x000ee20000000a00 */
[----:B0-----:R-:W-:Y:S01]  /*0040*/  IADD3 R1, PT, PT, R1, -0x18, RZ ;  /* 0xffffffe801017810 */ /* 0x001fe20007ffe0ff */
[----:B------:R-:W1:Y:S01]  /*0050*/  S2R R3, SR_TID.Y ;  /* 0x0000000000037919 */ /* 0x000e620000002200 */
[----:B------:R-:W0:Y:S01]  /*0060*/  LDCU UR8, c[0x0][0x360] ;  /* 0x00006c00ff0877ac */ /* 0x000e220008000800 */
[----:B------:R-:W4:Y:S01]  /*0070*/  S2R R12, SR_CTAID.X ;  /* 0x00000000000c7919 */ /* 0x000f220000002500 */
[----:B------:R-:W0:Y:S01]  /*0080*/  LDCU UR4, c[0x0][0x364] ;  /* 0x00006c80ff0477ac */ /* 0x000e220008000800 */
[----:B------:R-:W4:Y:S01]  /*0090*/  S2R R13, SR_CTAID.Y ;  /* 0x00000000000d7919 */ /* 0x000f220000002600 */
[----:B------:R-:W4:Y:S01]  /*00a0*/  LDCU UR9, c[0x0][0x370] ;  /* 0x00006e00ff0977ac */ /* 0x000f220008000800 */
[----:B------:R-:W5:Y:S01]  /*00b0*/  LDCU.64 UR6, c[0x0][0x358] ;  /* 0x00006b00ff0677ac */ /* 0x000f620008000a00 */
[----:B0-----:R-:W-:-:S02]  /*00c0*/  UIMAD UR4, UR8, UR4, URZ ;  /* 0x00000004080472a4 */ /* 0x001fc4000f8e02ff */
[----:B-1----:R-:W-:Y:S02]  /*00d0*/  IMAD R2, R3, UR8, R2 ;  /* 0x0000000803027c24 */ /* 0x002fe4000f8e0202 */
[----:B----4-:R-:W-:-:S04]  /*00e0*/  IMAD R3, R13, UR9, R12 ;  /* 0x000000090d037c24 */ /* 0x010fc8000f8e020c */
[----:B------:R-:W-:-:S04]  /*00f0*/  IMAD R3, R3, UR4, R2 ;  /* 0x0000000403037c24 */ /* 0x000fc8000f8e0202 */
[----:B---3--:R-:W-:-:S06]  /*0100*/  IMAD.WIDE R8, R3, 0x4, R8 ;  /* 0x0000000403087825 */ /* 0x008fcc00078e0208 */
[----:B-----5:R-:W3:Y:S01]  /*0110*/  LDG.E R8, desc[UR6][R8.64] ;  /* 0x0000000608087981 */ /* 0x020ee2000c1e1900 */
[----:B------:R-:W-:Y:S01]  /*0120*/  MOV R0, 0x0 ;  /* 0x0000000000007802 */ /* 0x000fe20000000f00 */
[----:B------:R-:W0:Y:S02]  /*0130*/  LDCU UR4, c[0x0][0x2f8] ;  /* 0x00005f00ff0477ac */ /* 0x000e240008000800 */
[----:B------:R1:W-:Y:S01]  /*0140*/  STL.64 [R1], R12 ;  /* 0x0000000c01007387 */ /* 0x0003e20000100a00 */
[----:B------:R1:W4:Y:S01]  /*0150*/  LDC.64 R10, c[0x4][R0] ;  /* 0x01000000000a7b82 */ /* 0x0003220000000a00 */
[----:B------:R-:W5:Y:S02]  /*0160*/  LDCU.64 UR6, c[0x4][0x10] ;  /* 0x01000200ff0677ac */ /* 0x000f640008000a00 */
[----:B------:R1:W-:Y:S01]  /*0170*/  STL.64 [R1+0x8], R2 ;  /* 0x0000080201007387 */ /* 0x0003e20000100a00 */
[----:B0-----:R-:W-:Y:S02]  /*0180*/  IADD3 R6, P0, PT, R1, UR4, RZ ;  /* 0x0000000401067c10 */ /* 0x001fe4000ff1e0ff */
[----:B-----5:R-:W-:-:S02]  /*0190*/  MOV R4, UR6 ;  /* 0x0000000600047c02 */ /* 0x020fc40008000f00 */
[----:B------:R-:W-:Y:S02]  /*01a0*/  MOV R5, UR7 ;  /* 0x0000000700057c02 */ /* 0x000fe40008000f00 */
[----:B--2---:R-:W-:Y:S01]  /*01b0*/  IADD3.X R7, PT, PT, RZ, UR5, RZ, P0, !PT ;  /* 0x00000005ff077c10 */ /* 0x004fe200087fe4ff */
[----:B---34-:R1:W-:Y:S06]  /*01c0*/  STL [R1+0x10], R8 ;  /* 0x0000100801007387 */ /* 0x0183ec0000100800 */
[----:B------:R-:W-:-:S07]  /*01d0*/  LEPC R20, `(.L_x_0) ;  /* 0x000000001014794e */ /* 0x000fce0000000000 */
[----:B-1----:R-:W-:Y:S05]  /*01e0*/  CALL.ABS.NOINC R10 ;  /* 0x000000000a007343 */ /* 0x002fea0003c00000 */
.L_x_0:
[----:B------:R-:W-:Y:S05]  /*01f0*/  EXIT ;  /* 0x000000000000794d */ /* 0x000fea0003800000 */
.L_x_1:
[----:B------:R-:W-:-:S00]  /*0200*/  BRA `(.L_x_1) ;  /* 0xfffffffc00fc7947 */ /* 0x000fc0000383ffff */
[----:B------:R-:W-:-:S00]  /*0210*/  NOP ;  /* 0x0000000000007918 */ /* 0x000fc00000000000 */
        /* <DEDUP_REMOVED lines=14> */
.L_x_6:


//--------------------- .text._Z9idxCalc2DPi      --------------------------
	.section	.text._Z9idxCalc2DPi,"ax",@progbits
	.align	128
        .global         _Z9idxCalc2DPi
        .type           _Z9idxCalc2DPi,@function
        .size           _Z9idxCalc2DPi,(.L_x_7 - _Z9idxCalc2DPi)
        .other          _Z9idxCalc2DPi,@"STO_CUDA_ENTRY STV_DEFAULT"
_Z9idxCalc2DPi:
.text._Z9idxCalc2DPi:
[----:B------:R-:W0:Y:S01]  /*0000*/  LDC R1, c[0x0][0x37c] ;  /* 0x0000df00ff017b82 */ /* 0x000e220000000800 */
[----:B------:R-:W1:Y:S01]  /*0010*/  S2R R12, SR_CTAID.X ;  /* 0x00000000000c7919 */ /* 0x000e620000002500 */
[----:B------:R-:W2:Y:S06]  /*0020*/  LDCU UR6, c[0x0][0x2fc] ;  /* 0x00005f80ff0677ac */ /* 0x000eac0008000800 */
[----:B------:R-:W3:Y:S01]  /*0030*/  LDC.64 R2, c[0x0][0x380] ;  /* 0x0000e000ff027b82 */ /* 0x000ee20000000a00 */
[----:B0-----:R-:W-:Y:S01]  /*0040*/  VIADD R1, R1, 0xffffffe8 ;  /* 0xffffffe801017836 */ /* 0x001fe20000000000 */
[----:B------:R-:W1:Y:S01]  /*0050*/  S2R R13, SR_CTAID.Y ;  /* 0x00000000000d7919 */ /* 0x000e620000002600 */
[----:B------:R-:W0:Y:S01]  /*0060*/  LDCU UR7, c[0x0][0x360] ;  /* 0x00006c00ff0777ac */ /* 0x000e220008000800 */
[----:B------:R-:W0:Y:S01]  /*0070*/  S2R R10, SR_TID.X ;  /* 0x00000000000a7919 */ /* 0x000e220000002100 */
[----:B------:R-:W1:Y:S01]  /*0080*/  LDCU UR8, c[0x0][0x374] ;  /* 0x00006e80ff0877ac */ /* 0x000e620008000800 */
[----:B------:R-:W4:Y:S01]  /*0090*/  LDCU.64 UR4, c[0x0][0x358] ;  /* 0x00006b00ff0477ac */ /* 0x000f220008000a00 */
[----:B-1----:R-:W-:Y:S01]  /*00a0*/  IMAD R11, R13, UR8, R12 ;  /* 0x000000080d0b7c24 */ /* 0x002fe2000f8e020c */
[----:B------:R-:W-:Y:S01]  /*00b0*/  MOV R0, 0x0 ;  /* 0x0000000000007802 */ /* 0x000fe20000000f00 */
[----:B------:R1:W-:Y:S01]  /*00c0*/  STL.64 [R1], R12 ;  /* 0x0000000c01007387 */ /* 0x0003e20000100a00 */
[----:B------:R-:W5:Y:S01]  /*00d0*/  LDCU.64 UR8, c[0x4][0x10] ;  /* 0x01000200ff0877ac */ /* 0x000f620008000a00 */
[----:B0-----:R-:W-:-:S04]  /*00e0*/  IMAD R11, R11, UR7, R10 ;  /* 0x000000070b0b7c24 */ /* 0x001fc8000f8e020a */
[----:B---3--:R-:W-:-:S06]  /*00f0*/  IMAD.WIDE R2, R11, 0x4, R2 ;  /* 0x000000040b027825 */ /* 0x008fcc00078e0202 */
[----:B----4-:R-:W3:Y:S01]  /*0100*/  LDG.E R2, desc[UR4][R2.64] ;  /* 0x0000000402027981 */ /* 0x010ee2000c1e1900 */
[----:B------:R-:W0:Y:S01]  /*0110*/  LDCU UR4, c[0x0][0x2f8] ;  /* 0x00005f00ff0477ac */ /* 0x000e220008000800 */
[----:B------:R1:W4:Y:S02]  /*0120*/  LDC.64 R8, c[0x4][R0] ;  /* 0x0100000000087b82 */ /* 0x0003240000000a00 */
[----:B------:R1:W-:Y:S01]  /*0130*/  STL.64 [R1+0x8], R10 ;  /* 0x0000080a01007387 */ /* 0x0003e20000100a00 */
[----:B-----5:R-:W-:Y:S01]  /*0140*/  IMAD.U32 R4, RZ, RZ, UR8 ;  /* 0x00000008ff047e24 */ /* 0x020fe2000f8e00ff */
[----:B------:R-:W-:Y:S02]  /*0150*/  MOV R5, UR9 ;  /* 0x0000000900057c02 */ /* 0x000fe40008000f00 */
[----:B0-----:R-:W-:-:S04]  /*0160*/  IADD3 R6, P0, PT, R1, UR4, RZ ;  /* 0x0000000401067c10 */ /* 0x001fc8000ff1e0ff */
[----:B--2---:R-:W-:Y:S01]  /*0170*/  IADD3.X R7, PT, PT, RZ, UR6, RZ, P0, !PT ;  /* 0x00000006ff077c10 */ /* 0x004fe200087fe4ff */
[----:B---34-:R1:W-:Y:S08]  /*0180*/  STL [R1+0x10], R2 ;  /* 0x0000100201007387 */ /* 0x0183f00000100800 */
[----:B------:R-:W-:-:S07]  /*0190*/  LEPC R20, `(.L_x_2) ;  /* 0x000000001014794e */ /* 0x000fce0000000000 */
[----:B-1----:R-:W-:Y:S05]  /*01a0*/  CALL.ABS.NOINC R8 ;  /* 0x0000000008007343 */ /* 0x002fea0003c00000 */
.L_x_2:
[----:B------:R-:W-:Y:S05]  /*01b0*/  EXIT ;  /* 0x000000000000794d */ /* 0x000fea0003800000 */
.L_x_3:
        /* <DEDUP_REMOVED lines=12> */
.L_x_7:


//--------------------- .text._Z7idxCalcPi        --------------------------
	.section	.text._Z7idxCalcPi,"ax",@progbits
	.align	128
        .global         _Z7idxCalcPi
        .type           _Z7idxCalcPi,@function
        .size           _Z7idxCalcPi,(.L_x_8 - _Z7idxCalcPi)
        .other          _Z7idxCalcPi,@"STO_CUDA_ENTRY STV_DEFAULT"
_Z7idxCalcPi:
.text._Z7idxCalcPi:
[----:B------:R-:W0:Y:S01]  /*0000*/  LDC R1, c[0x0][0x37c] ;  /* 0x0000df00ff017b82 */ /* 0x000e220000000800 */
[----:B------:R-:W1:Y:S07]  /*0010*/  S2R R13, SR_TID.X ;  /* 0x00000000000d7919 */ /* 0x000e6e0000002100 */
[----:B------:R-:W2:Y:S01]  /*0020*/  LDC.64 R2, c[0x0][0x380] ;  /* 0x0000e000ff027b82 */ /* 0x000ea20000000a00 */
[----:B------:R-:W3:Y:S01]  /*0030*/  LDCU UR6, c[0x0][0x2fc] ;  /* 0x00005f80ff0677ac */ /* 0x000ee20008000800 */
[----:B0-----:R-:W-:Y:S01]  /*0040*/  VIADD R1, R1, 0xfffffff0 ;  /* 0xfffffff001017836 */ /* 0x001fe20000000000 */
[----:B------:R-:W1:Y:S01]  /*0050*/  S2R R12, SR_CTAID.X ;  /* 0x00000000000c7919 */ /* 0x000e620000002500 */
[----:B------:R-:W1:Y:S01]  /*0060*/  LDCU UR7, c[0x0][0x360] ;  /* 0x00006c00ff0777ac */ /* 0x000e620008000800 */
[----:B------:R-:W0:Y:S01]  /*0070*/  LDCU.64 UR4, c[0x0][0x358] ;  /* 0x00006b00ff0477ac */ /* 0x000e220008000a00 */
[----:B------:R-:W-:Y:S01]  /*0080*/  MOV R0, 0x0 ;  /* 0x0000000000007802 */ /* 0x000fe20000000f00 */
[----:B------:R-:W4:Y:S01]  /*0090*/  LDCU.64 UR8, c[0x4][0x8] ;  /* 0x01000100ff0877ac */ /* 0x000f220008000a00 */
[----:B-1----:R-:W-:-:S04]  /*00a0*/  IMAD R14, R12, UR7, R13 ;  /* 0x000000070c0e7c24 */ /* 0x002fc8000f8e020d */
[----:B--2---:R-:W-:-:S05]  /*00b0*/  IMAD.WIDE R2, R14, 0x4, R2 ;  /* 0x000000040e027825 */ /* 0x004fca00078e0202 */
[----:B0-----:R-:W2:Y:S01]  /*00c0*/  LDG.E R15, desc[UR4][R2.64] ;  /* 0x00000004020f7981 */ /* 0x001ea2000c1e1900 */
[----:B------:R-:W0:Y:S01]  /*00d0*/  LDCU UR4, c[0x0][0x2f8] ;  /* 0x00005f00ff0477ac */ /* 0x000e220008000800 */
[----:B------:R1:W1:Y:S01]  /*00e0*/  LDC.64 R8, c[0x4][R0] ;  /* 0x0100000000087b82 */ /* 0x0002620000000a00 */
[----:B----4-:R-:W-:Y:S01]  /*00f0*/  IMAD.U32 R4, RZ, RZ, UR8 ;  /* 0x00000008ff047e24 */ /* 0x010fe2000f8e00ff */
[----:B------:R-:W-:Y:S02]  /*0100*/  MOV R5, UR9 ;  /* 0x0000000900057c02 */ /* 0x000fe40008000f00 */
[----:B0-----:R-:W-:-:S04]  /*0110*/  IADD3 R6, P0, PT, R1, UR4, RZ ;  /* 0x0000000401067c10 */ /* 0x001fc8000ff1e0ff */
[----:B---3--:R-:W-:Y:S01]  /*0120*/  IADD3.X R7, PT, PT, RZ, UR6, RZ, P0, !PT ;  /* 0x00000006ff077c10 */ /* 0x008fe200087fe4ff */
[----:B-12---:R0:W-:Y:S08]  /*0130*/  STL.128 [R1], R12 ;  /* 0x0000000c01007387 */ /* 0x0061f00000100c00 */
[----:B------:R-:W-:-:S07]  /*0140*/  LEPC R20, `(.L_x_4) ;  /* 0x000000001014794e */ /* 0x000fce0000000000 */
[----:B0-----:R-:W-:Y:S05]  /*0150*/  CALL.ABS.NOINC R8 ;  /* 0x0000000008007343 */ /* 0x001fea0003c00000 */
.L_x_4:
[----:B------:R-:W-:Y:S05]  /*0160*/  EXIT ;  /* 0x000000000000794d */ /* 0x000fea0003800000 */
.L_x_5:
        /* <DEDUP_REMOVED lines=9> */
.L_x_8:


//--------------------- .nv.global.init           --------------------------
	.section	.nv.global.init,"aw",@progbits
.nv.global.init:
	.type		$str,@object
	.size		$str,($str$1 - $str)
$str:
        /*0000*/ 	.byte	0x5b, 0x44, 0x45, 0x56, 0x49, 0x43, 0x45, 0x5d, 0x20, 0x62, 0x6c, 0x6f, 0x63, 0x6b, 0x49, 0x64
        /*0010*/ 	.byte	0x78, 0x2e, 0x78, 0x20, 0x25, 0x64, 0x2c, 0x20, 0x74, 0x68, 0x72, 0x65, 0x61, 0x64, 0x49, 0x64
        /*0020*/ 	.byte	0x78, 0x2e, 0x78, 0x3a, 0x20, 0x25, 0x64, 0x2c, 0x20, 0x67, 0x69, 0x64, 0x3a, 0x20, 0x25, 0x64
        /*0030*/ 	.byte	0x2c, 0x20, 0x64, 0x61, 0x74, 0x61, 0x3a, 0x20, 0x25, 0x64, 0x0a, 0x0d, 0x00
	.type		$str$1,@object
	.size		$str$1,(.L_1 - $str$1)
$str$1:
        /*003d*/ 	.byte	0x5b, 0x44, 0x45, 0x56, 0x49, 0x43, 0x45, 0x5d, 0x20, 0x62, 0x6c, 0x6f, 0x63, 0x6b, 0x49, 0x64
        /*004d*/ 	.byte	0x78, 0x2e, 0x78, 0x20, 0x25, 0x64, 0x2c, 0x20, 0x62, 0x6c, 0x6f, 0x63, 0x6b, 0x49, 0x64, 0x78
        /*005d*/ 	.byte	0x2e, 0x79, 0x3a, 0x20, 0x25, 0x64, 0x2c, 0x20, 0x74, 0x68, 0x72, 0x65, 0x61, 0x64, 0x49, 0x64
        /*006d*/ 	.byte	0x78, 0x2e, 0x78, 0x3a, 0x20, 0x25, 0x64, 0x2c, 0x20, 0x67, 0x69, 0x64, 0x3a, 0x20, 0x25, 0x64
        /*007d*/ 	.byte	0x2c, 0x20, 0x64, 0x61, 0x74, 0x61, 0x3a, 0x20, 0x25, 0x64, 0x0a, 0x0d, 0x00
.L_1:


//--------------------- .nv.shared.reserved.0     --------------------------
	.section	.nv.shared.reserved.0,"aw",@nobits
	.weak		__nv_reservedSMEM_offset_0_alias
	.size		__nv_reservedSMEM_offset_0_alias, 0, 64
	.other		__nv_reservedSMEM_offset_0_alias,@"STO_CUDA_RESERVED_SHARED STV_DEFAULT"
__nv_reservedSMEM_offset_0_alias:
	.zero		0
	.zero		64


//--------------------- .nv.constant0._Z12idxCalc2Dx2DPi --------------------------
	.section	.nv.constant0._Z12idxCalc2Dx2DPi,"a",@progbits
	.sectionflags	@""
	.align	4
.nv.constant0._Z12idxCalc2Dx2DPi:
	.zero		904


//--------------------- .nv.constant0._Z9idxCalc2DPi --------------------------
	.section	.nv.constant0._Z9idxCalc2DPi,"a",@progbits
	.sectionflags	@""
	.align	4
.nv.constant0._Z9idxCalc2DPi:
	.zero		904


//--------------------- .nv.constant0._Z7idxCalcPi --------------------------
	.section	.nv.constant0._Z7idxCalcPi,"a",@progbits
	.sectionflags	@""
	.align	4
.nv.constant0._Z7idxCalcPi:
	.zero		904


//--------------------- SYMBOLS --------------------------

	.type		.nv.reservedSmem.offset0,@object
	.size		.nv.reservedSmem.offset0,0x4
	.type		vprintf,@function
